//
// Generated by NVIDIA NVVM Compiler
//
// Compiler Build ID: CL-36424714
// Cuda compilation tools, release 13.0, V13.0.88
// Based on NVVM 20.0.0
//

.version 9.0
.target sm_100
.address_size 64

	// .globl	_Z12mandelKernelffffiPiii

.visible .entry _Z12mandelKernelffffiPiii(
	.param .f32 _Z12mandelKernelffffiPiii_param_0,
	.param .f32 _Z12mandelKernelffffiPiii_param_1,
	.param .f32 _Z12mandelKernelffffiPiii_param_2,
	.param .f32 _Z12mandelKernelffffiPiii_param_3,
	.param .u32 _Z12mandelKernelffffiPiii_param_4,
	.param .u64 .ptr .align 1 _Z12mandelKernelffffiPiii_param_5,
	.param .u32 _Z12mandelKernelffffiPiii_param_6,
	.param .u32 _Z12mandelKernelffffiPiii_param_7
)
{
	.reg .pred 	%p<4>;
	.reg .b32 	%r<19>;
	.reg .b32 	%f<20>;
	.reg .b64 	%rd<7>;

	ld.param.f32 	%f9, [_Z12mandelKernelffffiPiii_param_0];
	ld.param.f32 	%f10, [_Z12mandelKernelffffiPiii_param_1];
	ld.param.f32 	%f11, [_Z12mandelKernelffffiPiii_param_2];
	ld.param.f32 	%f12, [_Z12mandelKernelffffiPiii_param_3];
	ld.param.u64 	%rd1, [_Z12mandelKernelffffiPiii_param_5];
	ld.param.u32 	%r6, [_Z12mandelKernelffffiPiii_param_6];
	ld.param.u32 	%r7, [_Z12mandelKernelffffiPiii_param_7];
	mov.u32 	%r9, %ctaid.x;
	mov.u32 	%r10, %ntid.x;
	mov.u32 	%r11, %tid.x;
	mad.lo.s32 	%r1, %r9, %r10, %r11;
	mov.u32 	%r12, %ctaid.y;
	mov.u32 	%r13, %ntid.y;
	mov.u32 	%r14, %tid.y;
	mad.lo.s32 	%r2, %r12, %r13, %r14;
	cvt.rn.f32.s32 	%f13, %r1;
	fma.rn.f32 	%f1, %f11, %f13, %f9;
	cvt.rn.f32.u32 	%f14, %r2;
	fma.rn.f32 	%f2, %f12, %f14, %f10;
	setp.lt.s32 	%p1, %r6, 1;
	mov.b32 	%r18, 0;
	@%p1 bra 	$L__BB0_4;
	mov.b32 	%r17, 0;
	mov.f32 	%f18, %f2;
	mov.f32 	%f19, %f1;
$L__BB0_2:
	mul.f32 	%f5, %f19, %f19;
	mul.f32 	%f6, %f18, %f18;
	add.f32 	%f15, %f5, %f6;
	setp.gt.f32 	%p2, %f15, 0f40800000;
	mov.u32 	%r18, %r17;
	@%p2 bra 	$L__BB0_4;
	sub.f32 	%f16, %f5, %f6;
	add.f32 	%f17, %f19, %f19;
	add.f32 	%f19, %f1, %f16;
	fma.rn.f32 	%f18, %f17, %f18, %f2;
	add.s32 	%r17, %r17, 1;
	setp.ne.s32 	%p3, %r17, %r6;
	mov.u32 	%r18, %r6;
	@%p3 bra 	$L__BB0_2;
$L__BB0_4:
	cvta.to.global.u64 	%rd2, %rd1;
	mul.lo.s32 	%r16, %r7, %r2;
	cvt.s64.s32 	%rd3, %r16;
	add.s64 	%rd4, %rd2, %rd3;
	mul.wide.s32 	%rd5, %r1, 4;
	add.s64 	%rd6, %rd4, %rd5;
	st.global.u32 	[%rd6], %r18;
	ret;

}


// ===== COMPILED SASS (sm_100) =====

	.target	sm_100

	.elftype	@"ET_EXEC"


//--------------------- .note.nv.tkinfo           --------------------------
	.section	.note.nv.tkinfo,"",@"SHT_NOTE"
	.sectionflags	@"SHF_NOTE_NV_TKINFO"
	.tkinfo
        /*0018*/ 	.word	0x00000002
        /*0030*/ 	.string	""
        /*0030*/ 	.string	"ptxas"
        /*0030*/ 	.string	"Cuda compilation tools, release 13.0, V13.0.88"
        /*0030*/ 	.string	"Build cuda_13.0.r13.0/compiler.36424714_0"
        /*0030*/ 	.string	"-arch sm_100 -m 64 "



//--------------------- .note.nv.cuinfo           --------------------------
	.section	.note.nv.cuinfo,"",@"SHT_NOTE"
	.sectionflags	@"SHF_NOTE_NV_CUINFO"
        /*0018*/ 	.short	0x0002
        /*001a*/ 	.short	0x0064
        /*001c*/ 	.short	0x0082
	.zero		2


//--------------------- .nv.info                  --------------------------
	.section	.nv.info,"",@"SHT_CUDA_INFO"
	.align	4


	//----- nvinfo : EIATTR_REGCOUNT
	.align		4
        /*0000*/ 	.byte	0x04, 0x2f
        /*0002*/ 	.short	(.L_1 - .L_0)
	.align		4
.L_0:
        /*0004*/ 	.word	index@(_Z12mandelKernelffffiPiii)
        /*0008*/ 	.word	0x00000010


	//----- nvinfo : EIATTR_FRAME_SIZE
	.align		4
.L_1:
        /*000c*/ 	.byte	0x04, 0x11
        /*000e*/ 	.short	(.L_3 - .L_2)
	.align		4
.L_2:
        /*0010*/ 	.word	index@(_Z12mandelKernelffffiPiii)
        /*0014*/ 	.word	0x00000000


	//----- nvinfo : EIATTR_MIN_STACK_SIZE
	.align		4
.L_3:
        /*0018*/ 	.byte	0x04, 0x12
        /*001a*/ 	.short	(.L_5 - .L_4)
	.align		4
.L_4:
        /*001c*/ 	.word	index@(_Z12mandelKernelffffiPiii)
        /*0020*/ 	.word	0x00000000
.L_5:


//--------------------- .nv.compat                --------------------------
	.section	.nv.compat,"",@"SHT_CUDA_COMPAT_INFO"
	.align	4
        /*0000*/ 	.byte	0x02, 0x09, 0x00, 0x00, 0x02, 0x02, 0x01, 0x00, 0x02, 0x05, 0x05, 0x00, 0x03, 0x07, 0x01, 0x01
        /*0010*/ 	.byte	0x02, 0x03, 0x00, 0x00, 0x02, 0x06, 0x01, 0x00, 0x04, 0x0b, 0x08, 0x00, 0x01, 0x00, 0x00, 0x00
        /*0020*/ 	.byte	0x00, 0x00, 0x00, 0x00


//--------------------- .nv.info._Z12mandelKernelffffiPiii --------------------------
	.section	.nv.info._Z12mandelKernelffffiPiii,"",@"SHT_CUDA_INFO"
	.sectionflags	@""
	.align	4


	//----- nvinfo : EIATTR_CUDA_API_VERSION
	.align		4
        /*0000*/ 	.byte	0x04, 0x37
        /*0002*/ 	.short	(.L_7 - .L_6)
.L_6:
        /*0004*/ 	.word	0x00000082


	//----- nvinfo : EIATTR_KPARAM_INFO
	.align		4
.L_7:
        /*0008*/ 	.byte	0x04, 0x17
        /*000a*/ 	.short	(.L_9 - .L_8)
.L_8:
        /*000c*/ 	.word	0x00000000
        /*0010*/ 	.short	0x0007
        /*0012*/ 	.short	0x0024
        /*0014*/ 	.byte	0x00, 0xf0, 0x11, 0x00


	//----- nvinfo : EIATTR_KPARAM_INFO
	.align		4
.L_9:
        /*0018*/ 	.byte	0x04, 0x17
        /*001a*/ 	.short	(.L_11 - .L_10)
.L_10:
        /*001c*/ 	.word	0x00000000
        /*0020*/ 	.short	0x0006
        /*0022*/ 	.short	0x0020
        /*0024*/ 	.byte	0x00, 0xf0, 0x11, 0x00


	//----- nvinfo : EIATTR_KPARAM_INFO
	.align		4
.L_11:
        /*0028*/ 	.byte	0x04, 0x17
        /*002a*/ 	.short	(.L_13 - .L_12)
.L_12:
        /*002c*/ 	.word	0x00000000
        /*0030*/ 	.short	0x0005
        /*0032*/ 	.short	0x0018
        /*0034*/ 	.byte	0x00, 0xf5, 0x21, 0x00


	//----- nvinfo : EIATTR_KPARAM_INFO
	.align		4
.L_13:
        /*0038*/ 	.byte	0x04, 0x17
        /*003a*/ 	.short	(.L_15 - .L_14)
.L_14:
        /*003c*/ 	.word	0x00000000
        /*0040*/ 	.short	0x0004
        /*0042*/ 	.short	0x0010
        /*0044*/ 	.byte	0x00, 0xf0, 0x11, 0x00


	//----- nvinfo : EIATTR_KPARAM_INFO
	.align		4
.L_15:
        /*0048*/ 	.byte	0x04, 0x17
        /*004a*/ 	.short	(.L_17 - .L_16)
.L_16:
        /*004c*/ 	.word	0x00000000
        /*0050*/ 	.short	0x0003
        /*0052*/ 	.short	0x000c
        /*0054*/ 	.byte	0x00, 0xf0, 0x11, 0x00


	//----- nvinfo : EIATTR_KPARAM_INFO
	.align		4
.L_17:
        /*0058*/ 	.byte	0x04, 0x17
        /*005a*/ 	.short	(.L_19 - .L_18)
.L_18:
        /*005c*/ 	.word	0x00000000
        /*0060*/ 	.short	0x0002
        /*0062*/ 	.short	0x0008
        /*0064*/ 	.byte	0x00, 0xf0, 0x11, 0x00


	//----- nvinfo : EIATTR_KPARAM_INFO
	.align		4
.L_19:
        /*0068*/ 	.byte	0x04, 0x17
        /*006a*/ 	.short	(.L_21 - .L_20)
.L_20:
        /*006c*/ 	.word	0x00000000
        /*0070*/ 	.short	0x0001
        /*0072*/ 	.short	0x0004
        /*0074*/ 	.byte	0x00, 0xf0, 0x11, 0x00


	//----- nvinfo : EIATTR_KPARAM_INFO
	.align		4
.L_21:
        /*0078*/ 	.byte	0x04, 0x17
        /*007a*/ 	.short	(.L_23 - .L_22)
.L_22:
        /*007c*/ 	.word	0x00000000
        /*0080*/ 	.short	0x0000
        /*0082*/ 	.short	0x0000
        /*0084*/ 	.byte	0x00, 0xf0, 0x11, 0x00


	//----- nvinfo : EIATTR_SPARSE_MMA_MASK
	.align		4
.L_23:
        /*0088*/ 	.byte	0x03, 0x50
        /*008a*/ 	.short	0x0000


	//----- nvinfo : EIATTR_MAXREG_COUNT
	.align		4
        /*008c*/ 	.byte	0x03, 0x1b
        /*008e*/ 	.short	0x00ff


	//----- nvinfo : EIATTR_MERCURY_ISA_VERSION
	.align		4
        /*0090*/ 	.byte	0x03, 0x5f
        /*0092*/ 	.short	0x0101


	//----- nvinfo : EIATTR_VRC_CTA_INIT_COUNT
	.align		4
        /*0094*/ 	.byte	0x02, 0x4a
	.zero		1
	.zero		1


	//----- nvinfo : EIATTR_EXIT_INSTR_OFFSETS
	.align		4
        /*0098*/ 	.byte	0x04, 0x1c
        /*009a*/ 	.short	(.L_25 - .L_24)


	//   ....[0]....
.L_24:
        /*009c*/ 	.word	0x000002f0


	//----- nvinfo : EIATTR_CRS_STACK_SIZE
	.align		4
.L_25:
        /*00a0*/ 	.byte	0x04, 0x1e
        /*00a2*/ 	.short	(.L_27 - .L_26)
.L_26:
        /*00a4*/ 	.word	0x00000000


	//----- nvinfo : EIATTR_CBANK_PARAM_SIZE
	.align		4
.L_27:
        /*00a8*/ 	.byte	0x03, 0x19
        /*00aa*/ 	.short	0x0028


	//----- nvinfo : EIATTR_PARAM_CBANK
	.align		4
        /*00ac*/ 	.byte	0x04, 0x0a
        /*00ae*/ 	.short	(.L_29 - .L_28)
	.align		4
.L_28:
        /*00b0*/ 	.word	index@(.nv.constant0._Z12mandelKernelffffiPiii)
        /*00b4*/ 	.short	0x0380
        /*00b6*/ 	.short	0x0028


	//----- nvinfo : EIATTR_SW_WAR
	.align		4
.L_29:
        /*00b8*/ 	.byte	0x04, 0x36
        /*00ba*/ 	.short	(.L_31 - .L_30)
.L_30:
        /*00bc*/ 	.word	0x00000008
.L_31:


//--------------------- .nv.callgraph             --------------------------
	.section	.nv.callgraph,"",@"SHT_CUDA_CALLGRAPH"
	.align	4
	.sectionentsize	8
	.align		4
        /*0000*/ 	.word	0x00000000
	.align		4
        /*0004*/ 	.word	0xffffffff
	.align		4
        /*0008*/ 	.word	0x00000000
	.align		4
        /*000c*/ 	.word	0xfffffffe
	.align		4
        /*0010*/ 	.word	0x00000000
	.align		4
        /*0014*/ 	.word	0xfffffffd
	.align		4
        /*0018*/ 	.word	0x00000000
	.align		4
        /*001c*/ 	.word	0xfffffffc


//--------------------- .text._Z12mandelKernelffffiPiii --------------------------
	.section	.text._Z12mandelKernelffffiPiii,"ax",@progbits
	.align	128
        .global         _Z12mandelKernelffffiPiii
        .type           _Z12mandelKernelffffiPiii,@function
        .size           _Z12mandelKernelffffiPiii,(.L_x_4 - _Z12mandelKernelffffiPiii)
        .other          _Z12mandelKernelffffiPiii,@"STO_CUDA_ENTRY STV_DEFAULT"
_Z12mandelKernelffffiPiii:
.text._Z12mandelKernelffffiPiii:
[----:B------:R-:W-:Y:S01]  /*0000*/  LDC R1, c[0x0][0x37c] ;  /* 0x0000df00ff017b82 */ /* 0x000fe20000000800 */
[----:B------:R-:W0:Y:S07]  /*0010*/  S2R R0, SR_TID.X ;  /* 0x0000000000007919 */ /* 0x000e2e0000002100 */
[----:B------:R-:W0:Y:S01]  /*0020*/  S2UR UR4, SR_CTAID.X ;  /* 0x00000000000479c3 */ /* 0x000e220000002500 */
[----:B------:R-:W1:Y:S01]  /*0030*/  LDCU UR6, c[0x0][0x3a0] ;  /* 0x00007400ff0677ac */ /* 0x000e620008000800 */
[----:B------:R-:W2:Y:S06]  /*0040*/  S2R R3, SR_TID.Y ;  /* 0x0000000000037919 */ /* 0x000eac0000002200 */
[----:B------:R-:W0:Y:S08]  /*0050*/  LDC R5, c[0x0][0x360] ;  /* 0x0000d800ff057b82 */ /* 0x000e300000000800 */
[----:B------:R-:W2:Y:S01]  /*0060*/  S2UR UR5, SR_CTAID.Y ;  /* 0x00000000000579c3 */ /* 0x000ea20000002600 */
[----:B-1----:R-:W-:-:S07]  /*0070*/  UISETP.GE.AND UP0, UPT, UR6, 0x1, UPT ;  /* 0x000000010600788c */ /* 0x002fce000bf06270 */
[----:B------:R-:W2:Y:S08]  /*0080*/  LDC R2, c[0x0][0x364] ;  /* 0x0000d900ff027b82 */ /* 0x000eb00000000800 */
[----:B------:R-:W1:Y:S01]  /*0090*/  LDC.64 R8, c[0x0][0x380] ;  /* 0x0000e000ff087b82 */ /* 0x000e620000000a00 */
[----:B0-----:R-:W-:-:S07]  /*00a0*/  IMAD R5, R5, UR4, R0 ;  /* 0x0000000405057c24 */ /* 0x001fce000f8e0200 */
[----:B------:R-:W1:Y:S01]  /*00b0*/  LDC.64 R6, c[0x0][0x388] ;  /* 0x0000e200ff067b82 */ /* 0x000e620000000a00 */
[----:B--2---:R-:W-:Y:S01]  /*00c0*/  IMAD R0, R2, UR5, R3 ;  /* 0x0000000502007c24 */ /* 0x004fe2000f8e0203 */
[----:B------:R-:W-:Y:S01]  /*00d0*/  I2FP.F32.S32 R3, R5 ;  /* 0x0000000500037245 */ /* 0x000fe20000201400 */
[----:B------:R-:W0:Y:S03]  /*00e0*/  LDCU.64 UR4, c[0x0][0x358] ;  /* 0x00006b00ff0477ac */ /* 0x000e260008000a00 */
[----:B------:R-:W-:-:S05]  /*00f0*/  I2FP.F32.U32 R2, R0 ;  /* 0x0000000000027245 */ /* 0x000fca0000201000 */
[----:B-1----:R-:W-:Y:S01]  /*0100*/  FFMA R2, R2, R7, R9 ;  /* 0x0000000702027223 */ /* 0x002fe20000000009 */
[----:B------:R-:W-:Y:S02]  /*0110*/  HFMA2 R7, -RZ, RZ, 0, 0 ;  /* 0x00000000ff077431 */ /* 0x000fe400000001ff */
[----:B------:R-:W-:Y:S01]  /*0120*/  FFMA R3, R3, R6, R8 ;  /* 0x0000000603037223 */ /* 0x000fe20000000008 */
[----:B0-----:R-:W-:Y:S06]  /*0130*/  BRA.U !UP0, `(.L_x_0) ;  /* 0x0000000108507547 */ /* 0x001fec000b800000 */
[----:B------:R-:W-:Y:S01]  /*0140*/  BSSY.RECONVERGENT B0, `(.L_x_0) ;  /* 0x0000013000007945 */ /* 0x000fe20003800200 */
[----:B------:R-:W-:Y:S01]  /*0150*/  MOV R7, RZ ;  /* 0x000000ff00077202 */ /* 0x000fe20000000f00 */
[----:B------:R-:W0:Y:S01]  /*0160*/  LDCU UR7, c[0x0][0x3a0] ;  /* 0x00007400ff0777ac */ /* 0x000e220008000800 */
[----:B------:R-:W-:Y:S02]  /*0170*/  MOV R9, R2 ;  /* 0x0000000200097202 */ /* 0x000fe40000000f00 */
[----:B------:R-:W-:Y:S01]  /*0180*/  MOV R4, R3 ;  /* 0x0000000300047202 */ /* 0x000fe20000000f00 */
[----:B------:R-:W1:Y:S06]  /*0190*/  LDCU UR10, c[0x0][0x3a0] ;  /* 0x00007400ff0a77ac */ /* 0x000e6c0008000800 */
.L_x_2:
[----:B------:R-:W-:Y:S01]  /*01a0*/  FMUL R6, R4, R4 ;  /* 0x0000000404067220 */ /* 0x000fe20000400000 */
[----:B------:R-:W-:-:S04]  /*01b0*/  FMUL R13, R9, R9 ;  /* 0x00000009090d7220 */ /* 0x000fc80000400000 */
[----:B------:R-:W-:-:S05]  /*01c0*/  FADD R8, R6, R13 ;  /* 0x0000000d06087221 */ /* 0x000fca0000000000 */
[----:B------:R-:W-:-:S13]  /*01d0*/  FSETP.GT.AND P0, PT, R8, 4, PT ;  /* 0x408000000800780b */ /* 0x000fda0003f04000 */
[----:B------:R-:W-:Y:S05]  /*01e0*/  @P0 BRA `(.L_x_1) ;  /* 0x0000000000200947 */ /* 0x000fea0003800000 */
[----:B------:R-:W-:Y:S01]  /*01f0*/  IADD3 R7, PT, PT, R7, 0x1, RZ ;  /* 0x0000000107077810 */ /* 0x000fe20007ffe0ff */
[----:B------:R-:W-:Y:S01]  /*0200*/  FADD R11, R4, R4 ;  /* 0x00000004040b7221 */ /* 0x000fe20000000000 */
[----:B------:R-:W-:Y:S02]  /*0210*/  FADD R4, R6, -R13 ;  /* 0x8000000d06047221 */ /* 0x000fe40000000000 */
[----:B-1----:R-:W-:Y:S01]  /*0220*/  ISETP.NE.AND P0, PT, R7, UR10, PT ;  /* 0x0000000a07007c0c */ /* 0x002fe2000bf05270 */
[----:B------:R-:W-:Y:S01]  /*0230*/  FFMA R9, R11, R9, R2 ;  /* 0x000000090b097223 */ /* 0x000fe20000000002 */
[----:B------:R-:W-:-:S11]  /*0240*/  FADD R4, R3, R4 ;  /* 0x0000000403047221 */ /* 0x000fd60000000000 */
[----:B------:R-:W-:Y:S05]  /*0250*/  @P0 BRA `(.L_x_2) ;  /* 0xfffffffc00d00947 */ /* 0x000fea000383ffff */
[----:B0-----:R-:W-:-:S07]  /*0260*/  MOV R7, UR7 ;  /* 0x0000000700077c02 */ /* 0x001fce0008000f00 */
.L_x_1:
[----:B01----:R-:W-:Y:S05]  /*0270*/  BSYNC.RECONVERGENT B0 ;  /* 0x0000000000007941 */ /* 0x003fea0003800200 */
.L_x_0:
[----:B------:R-:W0:Y:S01]  /*0280*/  LDCU UR6, c[0x0][0x3a4] ;  /* 0x00007480ff0677ac */ /* 0x000e220008000800 */
[----:B------:R-:W1:Y:S01]  /*0290*/  LDCU.64 UR8, c[0x0][0x398] ;  /* 0x00007300ff0877ac */ /* 0x000e620008000a00 */
[----:B0-----:R-:W-:-:S05]  /*02a0*/  IMAD R0, R0, UR6, RZ ;  /* 0x0000000600007c24 */ /* 0x001fca000f8e02ff */
[----:B-1----:R-:W-:-:S04]  /*02b0*/  IADD3 R2, P0, PT, R0, UR8, RZ ;  /* 0x0000000800027c10 */ /* 0x002fc8000ff1e0ff */
[----:B------:R-:W-:-:S03]  /*02c0*/  LEA.HI.X.SX32 R3, R0, UR9, 0x1, P0 ;  /* 0x0000000900037c11 */ /* 0x000fc600080f0eff */
[----:B------:R-:W-:-:S05]  /*02d0*/  IMAD.WIDE R2, R5, 0x4, R2 ;  /* 0x0000000405027825 */ /* 0x000fca00078e0202 */
[----:B------:R-:W-:Y:S01]  /*02e0*/  STG.E desc[UR4][R2.64], R7 ;  /* 0x0000000702007986 */ /* 0x000fe2000c101904 */
[----:B------:R-:W-:Y:S05]  /*02f0*/  EXIT ;  /* 0x000000000000794d */ /* 0x000fea0003800000 */
.L_x_3:
[----:B------:R-:W-:-:S00]  /*0300*/  BRA `(.L_x_3) ;  /* 0xfffffffc00fc7947 */ /* 0x000fc0000383ffff */
[----:B------:R-:W-:-:S00]  /*0310*/  NOP ;  /* 0x0000000000007918 */ /* 0x000fc00000000000 */
        /* <DEDUP_REMOVED lines=14> */
.L_x_4:


//--------------------- .nv.shared.reserved.0     --------------------------
	.section	.nv.shared.reserved.0,"aw",@nobits
	.weak		__nv_reservedSMEM_offset_0_alias
	.size		__nv_reservedSMEM_offset_0_alias, 0, 64
	.other		__nv_reservedSMEM_offset_0_alias,@"STO_CUDA_RESERVED_SHARED STV_DEFAULT"
__nv_reservedSMEM_offset_0_alias:
	.zero		0
	.zero		64


//--------------------- .nv.constant0._Z12mandelKernelffffiPiii --------------------------
	.section	.nv.constant0._Z12mandelKernelffffiPiii,"a",@progbits
	.sectionflags	@""
	.align	4
.nv.constant0._Z12mandelKernelffffiPiii:
	.zero		936


//--------------------- SYMBOLS --------------------------

	.type		.nv.reservedSmem.offset0,@object
	.size		.nv.reservedSmem.offset0,0x4
